//
// Generated by NVIDIA NVVM Compiler
//
// Compiler Build ID: CL-36424714
// Cuda compilation tools, release 13.0, V13.0.88
// Based on NVVM 20.0.0
//

.version 9.0
.target sm_100
.address_size 64

	// .globl	_Z12bitEstimatesPfS_S_jj

.visible .entry _Z12bitEstimatesPfS_S_jj(
	.param .u64 .ptr .align 1 _Z12bitEstimatesPfS_S_jj_param_0,
	.param .u64 .ptr .align 1 _Z12bitEstimatesPfS_S_jj_param_1,
	.param .u64 .ptr .align 1 _Z12bitEstimatesPfS_S_jj_param_2,
	.param .u32 _Z12bitEstimatesPfS_S_jj_param_3,
	.param .u32 _Z12bitEstimatesPfS_S_jj_param_4
)
{
	.reg .pred 	%p<11>;
	.reg .b32 	%r<73>;
	.reg .b32 	%f<82>;
	.reg .b64 	%rd<71>;

	ld.param.u64 	%rd2, [_Z12bitEstimatesPfS_S_jj_param_0];
	ld.param.u64 	%rd4, [_Z12bitEstimatesPfS_S_jj_param_1];
	ld.param.u64 	%rd3, [_Z12bitEstimatesPfS_S_jj_param_2];
	ld.param.u32 	%r28, [_Z12bitEstimatesPfS_S_jj_param_3];
	ld.param.u32 	%r27, [_Z12bitEstimatesPfS_S_jj_param_4];
	cvta.to.global.u64 	%rd1, %rd4;
	mov.u32 	%r29, %tid.x;
	mov.u32 	%r30, %ctaid.x;
	mov.u32 	%r31, %ntid.x;
	mad.lo.s32 	%r1, %r30, %r31, %r29;
	setp.ge.u32 	%p1, %r1, %r28;
	@%p1 bra 	$L__BB0_16;
	cvta.to.global.u64 	%rd5, %rd2;
	mul.wide.u32 	%rd6, %r1, 4;
	add.s64 	%rd7, %rd5, %rd6;
	ld.global.f32 	%f81, [%rd7];
	mad.lo.s32 	%r2, %r1, %r27, %r1;
	mul.wide.u32 	%rd8, %r2, 4;
	add.s64 	%rd9, %rd1, %rd8;
	ld.global.f32 	%f15, [%rd9];
	cvt.rzi.u32.f32 	%r3, %f15;
	setp.eq.s32 	%p2, %r3, 0;
	@%p2 bra 	$L__BB0_15;
	add.s32 	%r33, %r3, 1;
	max.u32 	%r34, %r33, 2;
	add.s32 	%r4, %r34, -1;
	add.s32 	%r35, %r34, -2;
	and.b32  	%r5, %r4, 15;
	setp.lt.u32 	%p3, %r35, 15;
	mov.b32 	%r69, 1;
	@%p3 bra 	$L__BB0_6;
	and.b32  	%r37, %r4, -16;
	neg.s32 	%r67, %r37;
	mov.b32 	%r66, 8;
	mov.u32 	%r65, %r2;
$L__BB0_4:
	.pragma "nounroll";
	add.s32 	%r38, %r65, 1;
	mul.wide.u32 	%rd10, %r38, 4;
	add.s64 	%rd11, %rd1, %rd10;
	ld.global.f32 	%f17, [%rd11];
	add.f32 	%f18, %f81, %f17;
	add.s32 	%r39, %r65, 2;
	mul.wide.u32 	%rd12, %r39, 4;
	add.s64 	%rd13, %rd1, %rd12;
	ld.global.f32 	%f19, [%rd13];
	add.f32 	%f20, %f18, %f19;
	add.s32 	%r40, %r65, 3;
	mul.wide.u32 	%rd14, %r40, 4;
	add.s64 	%rd15, %rd1, %rd14;
	ld.global.f32 	%f21, [%rd15];
	add.f32 	%f22, %f20, %f21;
	add.s32 	%r41, %r65, 4;
	mul.wide.u32 	%rd16, %r41, 4;
	add.s64 	%rd17, %rd1, %rd16;
	ld.global.f32 	%f23, [%rd17];
	add.f32 	%f24, %f22, %f23;
	add.s32 	%r42, %r65, 5;
	mul.wide.u32 	%rd18, %r42, 4;
	add.s64 	%rd19, %rd1, %rd18;
	ld.global.f32 	%f25, [%rd19];
	add.f32 	%f26, %f24, %f25;
	add.s32 	%r43, %r65, 6;
	mul.wide.u32 	%rd20, %r43, 4;
	add.s64 	%rd21, %rd1, %rd20;
	ld.global.f32 	%f27, [%rd21];
	add.f32 	%f28, %f26, %f27;
	add.s32 	%r44, %r65, 7;
	mul.wide.u32 	%rd22, %r44, 4;
	add.s64 	%rd23, %rd1, %rd22;
	ld.global.f32 	%f29, [%rd23];
	add.f32 	%f30, %f28, %f29;
	add.s32 	%r45, %r65, 8;
	mul.wide.u32 	%rd24, %r45, 4;
	add.s64 	%rd25, %rd1, %rd24;
	ld.global.f32 	%f31, [%rd25];
	add.f32 	%f32, %f30, %f31;
	add.s32 	%r46, %r65, 9;
	mul.wide.u32 	%rd26, %r46, 4;
	add.s64 	%rd27, %rd1, %rd26;
	ld.global.f32 	%f33, [%rd27];
	add.f32 	%f34, %f32, %f33;
	add.s32 	%r47, %r65, 10;
	mul.wide.u32 	%rd28, %r47, 4;
	add.s64 	%rd29, %rd1, %rd28;
	ld.global.f32 	%f35, [%rd29];
	add.f32 	%f36, %f34, %f35;
	add.s32 	%r48, %r65, 11;
	mul.wide.u32 	%rd30, %r48, 4;
	add.s64 	%rd31, %rd1, %rd30;
	ld.global.f32 	%f37, [%rd31];
	add.f32 	%f38, %f36, %f37;
	add.s32 	%r49, %r65, 12;
	mul.wide.u32 	%rd32, %r49, 4;
	add.s64 	%rd33, %rd1, %rd32;
	ld.global.f32 	%f39, [%rd33];
	add.f32 	%f40, %f38, %f39;
	add.s32 	%r50, %r65, 13;
	mul.wide.u32 	%rd34, %r50, 4;
	add.s64 	%rd35, %rd1, %rd34;
	ld.global.f32 	%f41, [%rd35];
	add.f32 	%f42, %f40, %f41;
	add.s32 	%r51, %r65, 14;
	mul.wide.u32 	%rd36, %r51, 4;
	add.s64 	%rd37, %rd1, %rd36;
	ld.global.f32 	%f43, [%rd37];
	add.f32 	%f44, %f42, %f43;
	add.s32 	%r52, %r65, 15;
	mul.wide.u32 	%rd38, %r52, 4;
	add.s64 	%rd39, %rd1, %rd38;
	ld.global.f32 	%f45, [%rd39];
	add.f32 	%f46, %f44, %f45;
	add.s32 	%r65, %r65, 16;
	mul.wide.u32 	%rd40, %r65, 4;
	add.s64 	%rd41, %rd1, %rd40;
	ld.global.f32 	%f47, [%rd41];
	add.f32 	%f81, %f46, %f47;
	add.s32 	%r67, %r67, 16;
	add.s32 	%r66, %r66, 16;
	setp.ne.s32 	%p4, %r67, 0;
	@%p4 bra 	$L__BB0_4;
	add.s32 	%r69, %r66, -7;
$L__BB0_6:
	setp.eq.s32 	%p5, %r5, 0;
	@%p5 bra 	$L__BB0_15;
	and.b32  	%r15, %r4, 7;
	setp.lt.u32 	%p6, %r5, 8;
	@%p6 bra 	$L__BB0_9;
	add.s32 	%r53, %r69, %r2;
	mul.wide.u32 	%rd42, %r53, 4;
	add.s64 	%rd43, %rd1, %rd42;
	ld.global.f32 	%f49, [%rd43];
	add.f32 	%f50, %f81, %f49;
	add.s32 	%r54, %r53, 1;
	mul.wide.u32 	%rd44, %r54, 4;
	add.s64 	%rd45, %rd1, %rd44;
	ld.global.f32 	%f51, [%rd45];
	add.f32 	%f52, %f50, %f51;
	add.s32 	%r55, %r53, 2;
	mul.wide.u32 	%rd46, %r55, 4;
	add.s64 	%rd47, %rd1, %rd46;
	ld.global.f32 	%f53, [%rd47];
	add.f32 	%f54, %f52, %f53;
	add.s32 	%r56, %r53, 3;
	mul.wide.u32 	%rd48, %r56, 4;
	add.s64 	%rd49, %rd1, %rd48;
	ld.global.f32 	%f55, [%rd49];
	add.f32 	%f56, %f54, %f55;
	add.s32 	%r57, %r53, 4;
	mul.wide.u32 	%rd50, %r57, 4;
	add.s64 	%rd51, %rd1, %rd50;
	ld.global.f32 	%f57, [%rd51];
	add.f32 	%f58, %f56, %f57;
	add.s32 	%r58, %r53, 5;
	mul.wide.u32 	%rd52, %r58, 4;
	add.s64 	%rd53, %rd1, %rd52;
	ld.global.f32 	%f59, [%rd53];
	add.f32 	%f60, %f58, %f59;
	add.s32 	%r59, %r53, 6;
	mul.wide.u32 	%rd54, %r59, 4;
	add.s64 	%rd55, %rd1, %rd54;
	ld.global.f32 	%f61, [%rd55];
	add.f32 	%f62, %f60, %f61;
	add.s32 	%r60, %r53, 7;
	mul.wide.u32 	%rd56, %r60, 4;
	add.s64 	%rd57, %rd1, %rd56;
	ld.global.f32 	%f63, [%rd57];
	add.f32 	%f81, %f62, %f63;
	add.s32 	%r69, %r69, 8;
$L__BB0_9:
	setp.eq.s32 	%p7, %r15, 0;
	@%p7 bra 	$L__BB0_15;
	and.b32  	%r18, %r4, 3;
	setp.lt.u32 	%p8, %r15, 4;
	@%p8 bra 	$L__BB0_12;
	add.s32 	%r61, %r69, %r2;
	mul.wide.u32 	%rd58, %r61, 4;
	add.s64 	%rd59, %rd1, %rd58;
	ld.global.f32 	%f65, [%rd59];
	add.f32 	%f66, %f81, %f65;
	add.s32 	%r62, %r61, 1;
	mul.wide.u32 	%rd60, %r62, 4;
	add.s64 	%rd61, %rd1, %rd60;
	ld.global.f32 	%f67, [%rd61];
	add.f32 	%f68, %f66, %f67;
	add.s32 	%r63, %r61, 2;
	mul.wide.u32 	%rd62, %r63, 4;
	add.s64 	%rd63, %rd1, %rd62;
	ld.global.f32 	%f69, [%rd63];
	add.f32 	%f70, %f68, %f69;
	add.s32 	%r64, %r61, 3;
	mul.wide.u32 	%rd64, %r64, 4;
	add.s64 	%rd65, %rd1, %rd64;
	ld.global.f32 	%f71, [%rd65];
	add.f32 	%f81, %f70, %f71;
	add.s32 	%r69, %r69, 4;
$L__BB0_12:
	setp.eq.s32 	%p9, %r18, 0;
	@%p9 bra 	$L__BB0_15;
	add.s32 	%r72, %r69, %r2;
	neg.s32 	%r71, %r18;
$L__BB0_14:
	.pragma "nounroll";
	mul.wide.u32 	%rd66, %r72, 4;
	add.s64 	%rd67, %rd1, %rd66;
	ld.global.f32 	%f72, [%rd67];
	add.f32 	%f81, %f81, %f72;
	add.s32 	%r72, %r72, 1;
	add.s32 	%r71, %r71, 1;
	setp.ne.s32 	%p10, %r71, 0;
	@%p10 bra 	$L__BB0_14;
$L__BB0_15:
	cvta.to.global.u64 	%rd68, %rd3;
	add.s64 	%rd70, %rd68, %rd6;
	st.global.f32 	[%rd70], %f81;
$L__BB0_16:
	ret;

}


// ===== COMPILED SASS (sm_100) =====

	.target	sm_100

	.elftype	@"ET_EXEC"


//--------------------- .note.nv.tkinfo           --------------------------
	.section	.note.nv.tkinfo,"",@"SHT_NOTE"
	.sectionflags	@"SHF_NOTE_NV_TKINFO"
	.tkinfo
        /*0018*/ 	.word	0x00000002
        /*0030*/ 	.string	""
        /*0030*/ 	.string	"ptxas"
        /*0030*/ 	.string	"Cuda compilation tools, release 13.0, V13.0.88"
        /*0030*/ 	.string	"Build cuda_13.0.r13.0/compiler.36424714_0"
        /*0030*/ 	.string	"-arch sm_100 -m 64 "



//--------------------- .note.nv.cuinfo           --------------------------
	.section	.note.nv.cuinfo,"",@"SHT_NOTE"
	.sectionflags	@"SHF_NOTE_NV_CUINFO"
        /*0018*/ 	.short	0x0002
        /*001a*/ 	.short	0x0064
        /*001c*/ 	.short	0x0082
	.zero		2


//--------------------- .nv.info                  --------------------------
	.section	.nv.info,"",@"SHT_CUDA_INFO"
	.align	4


	//----- nvinfo : EIATTR_REGCOUNT
	.align		4
        /*0000*/ 	.byte	0x04, 0x2f
        /*0002*/ 	.short	(.L_1 - .L_0)
	.align		4
.L_0:
        /*0004*/ 	.word	index@(_Z12bitEstimatesPfS_S_jj)
        /*0008*/ 	.word	0x00000020


	//----- nvinfo : EIATTR_FRAME_SIZE
	.align		4
.L_1:
        /*000c*/ 	.byte	0x04, 0x11
        /*000e*/ 	.short	(.L_3 - .L_2)
	.align		4
.L_2:
        /*0010*/ 	.word	index@(_Z12bitEstimatesPfS_S_jj)
        /*0014*/ 	.word	0x00000000


	//----- nvinfo : EIATTR_MIN_STACK_SIZE
	.align		4
.L_3:
        /*0018*/ 	.byte	0x04, 0x12
        /*001a*/ 	.short	(.L_5 - .L_4)
	.align		4
.L_4:
        /*001c*/ 	.word	index@(_Z12bitEstimatesPfS_S_jj)
        /*0020*/ 	.word	0x00000000
.L_5:


//--------------------- .nv.compat                --------------------------
	.section	.nv.compat,"",@"SHT_CUDA_COMPAT_INFO"
	.align	4
        /*0000*/ 	.byte	0x02, 0x09, 0x00, 0x00, 0x02, 0x02, 0x01, 0x00, 0x02, 0x05, 0x05, 0x00, 0x03, 0x07, 0x01, 0x01
        /*0010*/ 	.byte	0x02, 0x03, 0x00, 0x00, 0x02, 0x06, 0x01, 0x00, 0x04, 0x0b, 0x08, 0x00, 0x09, 0x00, 0x00, 0x00
        /*0020*/ 	.byte	0x00, 0x00, 0x00, 0x00


//--------------------- .nv.info._Z12bitEstimatesPfS_S_jj --------------------------
	.section	.nv.info._Z12bitEstimatesPfS_S_jj,"",@"SHT_CUDA_INFO"
	.sectionflags	@""
	.align	4


	//----- nvinfo : EIATTR_CUDA_API_VERSION
	.align		4
        /*0000*/ 	.byte	0x04, 0x37
        /*0002*/ 	.short	(.L_7 - .L_6)
.L_6:
        /*0004*/ 	.word	0x00000082


	//----- nvinfo : EIATTR_KPARAM_INFO
	.align		4
.L_7:
        /*0008*/ 	.byte	0x04, 0x17
        /*000a*/ 	.short	(.L_9 - .L_8)
.L_8:
        /*000c*/ 	.word	0x00000000
        /*0010*/ 	.short	0x0004
        /*0012*/ 	.short	0x001c
        /*0014*/ 	.byte	0x00, 0xf0, 0x11, 0x00


	//----- nvinfo : EIATTR_KPARAM_INFO
	.align		4
.L_9:
        /*0018*/ 	.byte	0x04, 0x17
        /*001a*/ 	.short	(.L_11 - .L_10)
.L_10:
        /*001c*/ 	.word	0x00000000
        /*0020*/ 	.short	0x0003
        /*0022*/ 	.short	0x0018
        /*0024*/ 	.byte	0x00, 0xf0, 0x11, 0x00


	//----- nvinfo : EIATTR_KPARAM_INFO
	.align		4
.L_11:
        /*0028*/ 	.byte	0x04, 0x17
        /*002a*/ 	.short	(.L_13 - .L_12)
.L_12:
        /*002c*/ 	.word	0x00000000
        /*0030*/ 	.short	0x0002
        /*0032*/ 	.short	0x0010
        /*0034*/ 	.byte	0x00, 0xf5, 0x21, 0x00


	//----- nvinfo : EIATTR_KPARAM_INFO
	.align		4
.L_13:
        /*0038*/ 	.byte	0x04, 0x17
        /*003a*/ 	.short	(.L_15 - .L_14)
.L_14:
        /*003c*/ 	.word	0x00000000
        /*0040*/ 	.short	0x0001
        /*0042*/ 	.short	0x0008
        /*0044*/ 	.byte	0x00, 0xf5, 0x21, 0x00


	//----- nvinfo : EIATTR_KPARAM_INFO
	.align		4
.L_15:
        /*0048*/ 	.byte	0x04, 0x17
        /*004a*/ 	.short	(.L_17 - .L_16)
.L_16:
        /*004c*/ 	.word	0x00000000
        /*0050*/ 	.short	0x0000
        /*0052*/ 	.short	0x0000
        /*0054*/ 	.byte	0x00, 0xf5, 0x21, 0x00


	//----- nvinfo : EIATTR_SPARSE_MMA_MASK
	.align		4
.L_17:
        /*0058*/ 	.byte	0x03, 0x50
        /*005a*/ 	.short	0x0000


	//----- nvinfo : EIATTR_MAXREG_COUNT
	.align		4
        /*005c*/ 	.byte	0x03, 0x1b
        /*005e*/ 	.short	0x00ff


	//----- nvinfo : EIATTR_MERCURY_ISA_VERSION
	.align		4
        /*0060*/ 	.byte	0x03, 0x5f
        /*0062*/ 	.short	0x0101


	//----- nvinfo : EIATTR_VRC_CTA_INIT_COUNT
	.align		4
        /*0064*/ 	.byte	0x02, 0x4a
	.zero		1
	.zero		1


	//----- nvinfo : EIATTR_EXIT_INSTR_OFFSETS
	.align		4
        /*0068*/ 	.byte	0x04, 0x1c
        /*006a*/ 	.short	(.L_19 - .L_18)


	//   ....[0]....
.L_18:
        /*006c*/ 	.word	0x00000070


	//   ....[1]....
        /*0070*/ 	.word	0x00000b90


	//----- nvinfo : EIATTR_CRS_STACK_SIZE
	.align		4
.L_19:
        /*0074*/ 	.byte	0x04, 0x1e
        /*0076*/ 	.short	(.L_21 - .L_20)
.L_20:
        /*0078*/ 	.word	0x00000000


	//----- nvinfo : EIATTR_CBANK_PARAM_SIZE
	.align		4
.L_21:
        /*007c*/ 	.byte	0x03, 0x19
        /*007e*/ 	.short	0x0020


	//----- nvinfo : EIATTR_PARAM_CBANK
	.align		4
        /*0080*/ 	.byte	0x04, 0x0a
        /*0082*/ 	.short	(.L_23 - .L_22)
	.align		4
.L_22:
        /*0084*/ 	.word	index@(.nv.constant0._Z12bitEstimatesPfS_S_jj)
        /*0088*/ 	.short	0x0380
        /*008a*/ 	.short	0x0020


	//----- nvinfo : EIATTR_SW_WAR
	.align		4
.L_23:
        /*008c*/ 	.byte	0x04, 0x36
        /*008e*/ 	.short	(.L_25 - .L_24)
.L_24:
        /*0090*/ 	.word	0x00000008
.L_25:


//--------------------- .nv.callgraph             --------------------------
	.section	.nv.callgraph,"",@"SHT_CUDA_CALLGRAPH"
	.align	4
	.sectionentsize	8
	.align		4
        /*0000*/ 	.word	0x00000000
	.align		4
        /*0004*/ 	.word	0xffffffff
	.align		4
        /*0008*/ 	.word	0x00000000
	.align		4
        /*000c*/ 	.word	0xfffffffe
	.align		4
        /*0010*/ 	.word	0x00000000
	.align		4
        /*0014*/ 	.word	0xfffffffd
	.align		4
        /*0018*/ 	.word	0x00000000
	.align		4
        /*001c*/ 	.word	0xfffffffc


//--------------------- .text._Z12bitEstimatesPfS_S_jj --------------------------
	.section	.text._Z12bitEstimatesPfS_S_jj,"ax",@progbits
	.align	128
        .global         _Z12bitEstimatesPfS_S_jj
        .type           _Z12bitEstimatesPfS_S_jj,@function
        .size           _Z12bitEstimatesPfS_S_jj,(.L_x_12 - _Z12bitEstimatesPfS_S_jj)
        .other          _Z12bitEstimatesPfS_S_jj,@"STO_CUDA_ENTRY STV_DEFAULT"
_Z12bitEstimatesPfS_S_jj:
.text._Z12bitEstimatesPfS_S_jj:
[----:B------:R-:W-:Y:S01]  /*0000*/  LDC R1, c[0x0][0x37c] ;  /* 0x0000df00ff017b82 */ /* 0x000fe20000000800 */
[----:B------:R-:W0:Y:S07]  /*0010*/  S2R R2, SR_TID.X ;  /* 0x0000000000027919 */ /* 0x000e2e0000002100 */
[----:B------:R-:W0:Y:S01]  /*0020*/  S2UR UR4, SR_CTAID.X ;  /* 0x00000000000479c3 */ /* 0x000e220000002500 */
[----:B------:R-:W1:Y:S07]  /*0030*/  LDCU UR5, c[0x0][0x398] ;  /* 0x00007300ff0577ac */ /* 0x000e6e0008000800 */
[----:B------:R-:W0:Y:S02]  /*0040*/  LDC R3, c[0x0][0x360] ;  /* 0x0000d800ff037b82 */ /* 0x000e240000000800 */
[----:B0-----:R-:W-:-:S05]  /*0050*/  IMAD R2, R3, UR4, R2 ;  /* 0x0000000403027c24 */ /* 0x001fca000f8e0202 */
[----:B-1----:R-:W-:-:S13]  /*0060*/  ISETP.GE.U32.AND P0, PT, R2, UR5, PT ;  /* 0x0000000502007c0c */ /* 0x002fda000bf06070 */
[----:B------:R-:W-:Y:S05]  /*0070*/  @P0 EXIT ;  /* 0x000000000000094d */ /* 0x000fea0003800000 */
[----:B------:R-:W0:Y:S01]  /*0080*/  LDC.64 R12, c[0x0][0x388] ;  /* 0x0000e200ff0c7b82 */ /* 0x000e220000000a00 */
[----:B------:R-:W1:Y:S01]  /*0090*/  LDCU UR6, c[0x0][0x39c] ;  /* 0x00007380ff0677ac */ /* 0x000e620008000800 */
[----:B------:R-:W2:Y:S06]  /*00a0*/  LDCU.64 UR4, c[0x0][0x358] ;  /* 0x00006b00ff0477ac */ /* 0x000eac0008000a00 */
[----:B------:R-:W3:Y:S01]  /*00b0*/  LDC.64 R10, c[0x0][0x380] ;  /* 0x0000e000ff0a7b82 */ /* 0x000ee20000000a00 */
[----:B-1----:R-:W-:-:S04]  /*00c0*/  IMAD R3, R2, UR6, R2 ;  /* 0x0000000602037c24 */ /* 0x002fc8000f8e0202 */
[----:B0-----:R-:W-:-:S06]  /*00d0*/  IMAD.WIDE.U32 R4, R3, 0x4, R12 ;  /* 0x0000000403047825 */ /* 0x001fcc00078e000c */
[----:B--2---:R-:W2:Y:S01]  /*00e0*/  LDG.E R4, desc[UR4][R4.64] ;  /* 0x0000000404047981 */ /* 0x004ea2000c1e1900 */
[----:B---3--:R-:W-:-:S06]  /*00f0*/  IMAD.WIDE.U32 R10, R2, 0x4, R10 ;  /* 0x00000004020a7825 */ /* 0x008fcc00078e000a */
[----:B------:R0:W5:Y:S01]  /*0100*/  LDG.E R10, desc[UR4][R10.64] ;  /* 0x000000040a0a7981 */ /* 0x000162000c1e1900 */
[----:B------:R-:W-:Y:S01]  /*0110*/  BSSY.RECONVERGENT B0, `(.L_x_0) ;  /* 0x00000a4000007945 */ /* 0x000fe20003800200 */
[----:B--2---:R-:W1:Y:S02]  /*0120*/  F2I.U32.TRUNC.NTZ R0, R4 ;  /* 0x0000000400007305 */ /* 0x004e64000020f000 */
[----:B-1----:R-:W-:-:S13]  /*0130*/  ISETP.NE.AND P0, PT, R0, RZ, PT ;  /* 0x000000ff0000720c */ /* 0x002fda0003f05270 */
[----:B0-----:R-:W-:Y:S05]  /*0140*/  @!P0 BRA `(.L_x_1) ;  /* 0x0000000800808947 */ /* 0x001fea0003800000 */
[----:B------:R-:W-:Y:S01]  /*0150*/  HFMA2 R5, -RZ, RZ, 0, 5.9604644775390625e-08 ;  /* 0x00000001ff057431 */ /* 0x000fe200000001ff */
[----:B------:R-:W-:Y:S04]  /*0160*/  BSSY.RECONVERGENT B1, `(.L_x_2) ;  /* 0x0000053000017945 */ /* 0x000fe80003800200 */
[----:B------:R-:W-:-:S04]  /*0170*/  VIADDMNMX.U32 R0, R0, R5, 0x2, !PT ;  /* 0x0000000200007446 */ /* 0x000fc80007800005 */
[----:B------:R-:W-:-:S04]  /*0180*/  IADD3 R4, PT, PT, R0, -0x2, RZ ;  /* 0xfffffffe00047810 */ /* 0x000fc80007ffe0ff */
[----:B------:R-:W-:Y:S02]  /*0190*/  ISETP.GE.U32.AND P0, PT, R4, 0xf, PT ;  /* 0x0000000f0400780c */ /* 0x000fe40003f06070 */
[----:B------:R-:W-:Y:S02]  /*01a0*/  IADD3 R4, PT, PT, R0, -0x1, RZ ;  /* 0xffffffff00047810 */ /* 0x000fe40007ffe0ff */
[----:B------:R-:W-:Y:S02]  /*01b0*/  MOV R0, 0x1 ;  /* 0x0000000100007802 */ /* 0x000fe40000000f00 */
[----:B------:R-:W-:-:S07]  /*01c0*/  LOP3.LUT R5, R4, 0xf, RZ, 0xc0, !PT ;  /* 0x0000000f04057812 */ /* 0x000fce00078ec0ff */
[----:B------:R-:W-:Y:S05]  /*01d0*/  @!P0 BRA `(.L_x_3) ;  /* 0x00000004002c8947 */ /* 0x000fea0003800000 */
[----:B------:R-:W-:Y:S01]  /*01e0*/  LOP3.LUT R9, R4, 0xfffffff0, RZ, 0xc0, !PT ;  /* 0xfffffff004097812 */ /* 0x000fe200078ec0ff */
[----:B------:R-:W-:Y:S01]  /*01f0*/  BSSY.RECONVERGENT B2, `(.L_x_4) ;  /* 0x0000048000027945 */ /* 0x000fe20003800200 */
[----:B------:R-:W-:Y:S02]  /*0200*/  MOV R8, 0x8 ;  /* 0x0000000800087802 */ /* 0x000fe40000000f00 */
[----:B------:R-:W-:Y:S02]  /*0210*/  MOV R0, R3 ;  /* 0x0000000300007202 */ /* 0x000fe40000000f00 */
[----:B------:R-:W-:-:S07]  /*0220*/  IADD3 R9, PT, PT, -R9, RZ, RZ ;  /* 0x000000ff09097210 */ /* 0x000fce0007ffe1ff */
.L_x_5:
[----:B------:R-:W-:-:S05]  /*0230*/  IADD3 R15, PT, PT, R0, 0x1, RZ ;  /* 0x00000001000f7810 */ /* 0x000fca0007ffe0ff */
[----:B------:R-:W-:-:S05]  /*0240*/  IMAD.WIDE.U32 R14, R15, 0x4, R12 ;  /* 0x000000040f0e7825 */ /* 0x000fca00078e000c */
[----:B------:R0:W2:Y:S01]  /*0250*/  LDG.E R7, desc[UR4][R14.64] ;  /* 0x000000040e077981 */ /* 0x0000a2000c1e1900 */
[C---:B------:R-:W-:Y:S02]  /*0260*/  IADD3 R23, PT, PT, R0.reuse, 0x2, RZ ;  /* 0x0000000200177810 */ /* 0x040fe40007ffe0ff */
[C---:B------:R-:W-:Y:S02]  /*0270*/  IADD3 R21, PT, PT, R0.reuse, 0x3, RZ ;  /* 0x0000000300157810 */ /* 0x040fe40007ffe0ff */
[C---:B------:R-:W-:Y:S01]  /*0280*/  IADD3 R17, PT, PT, R0.reuse, 0x4, RZ ;  /* 0x0000000400117810 */ /* 0x040fe20007ffe0ff */
[----:B------:R-:W-:Y:S01]  /*0290*/  IMAD.WIDE.U32 R22, R23, 0x4, R12 ;  /* 0x0000000417167825 */ /* 0x000fe200078e000c */
[----:B------:R-:W-:-:S03]  /*02a0*/  IADD3 R19, PT, PT, R0, 0x5, RZ ;  /* 0x0000000500137810 */ /* 0x000fc60007ffe0ff */
[--C-:B------:R-:W-:Y:S01]  /*02b0*/  IMAD.WIDE.U32 R20, R21, 0x4, R12.reuse ;  /* 0x0000000415147825 */ /* 0x100fe200078e000c */
[----:B------:R1:W3:Y:S03]  /*02c0*/  LDG.E R6, desc[UR4][R22.64] ;  /* 0x0000000416067981 */ /* 0x0002e6000c1e1900 */
[--C-:B------:R-:W-:Y:S01]  /*02d0*/  IMAD.WIDE.U32 R16, R17, 0x4, R12.reuse ;  /* 0x0000000411107825 */ /* 0x100fe200078e000c */
[----:B------:R-:W4:Y:S01]  /*02e0*/  LDG.E R29, desc[UR4][R20.64] ;  /* 0x00000004141d7981 */ /* 0x000f22000c1e1900 */
[C---:B------:R-:W-:Y:S02]  /*02f0*/  IADD3 R11, PT, PT, R0.reuse, 0x6, RZ ;  /* 0x00000006000b7810 */ /* 0x040fe40007ffe0ff */
[--C-:B------:R-:W-:Y:S01]  /*0300*/  IMAD.WIDE.U32 R18, R19, 0x4, R12.reuse ;  /* 0x0000000413127825 */ /* 0x100fe200078e000c */
[C---:B0-----:R-:W-:Y:S01]  /*0310*/  IADD3 R15, PT, PT, R0.reuse, 0x7, RZ ;  /* 0x00000007000f7810 */ /* 0x041fe20007ffe0ff */
[----:B------:R0:W4:Y:S04]  /*0320*/  LDG.E R28, desc[UR4][R16.64] ;  /* 0x00000004101c7981 */ /* 0x000128000c1e1900 */
[----:B------:R-:W4:Y:S01]  /*0330*/  LDG.E R27, desc[UR4][R18.64] ;  /* 0x00000004121b7981 */ /* 0x000f22000c1e1900 */
[----:B------:R-:W-:Y:S01]  /*0340*/  IMAD.WIDE.U32 R14, R15, 0x4, R12 ;  /* 0x000000040f0e7825 */ /* 0x000fe200078e000c */
[----:B-1----:R-:W-:-:S03]  /*0350*/  IADD3 R23, PT, PT, R0, 0x9, RZ ;  /* 0x0000000900177810 */ /* 0x002fc60007ffe0ff */
[--C-:B0-----:R-:W-:Y:S01]  /*0360*/  IMAD.WIDE.U32 R16, R11, 0x4, R12.reuse ;  /* 0x000000040b107825 */ /* 0x101fe200078e000c */
[C---:B------:R-:W-:Y:S01]  /*0370*/  IADD3 R11, PT, PT, R0.reuse, 0x8, RZ ;  /* 0x00000008000b7810 */ /* 0x040fe20007ffe0ff */
[----:B------:R0:W4:Y:S04]  /*0380*/  LDG.E R25, desc[UR4][R14.64] ;  /* 0x000000040e197981 */ /* 0x000128000c1e1900 */
[----:B------:R-:W4:Y:S01]  /*0390*/  LDG.E R26, desc[UR4][R16.64] ;  /* 0x00000004101a7981 */ /* 0x000f22000c1e1900 */
[----:B------:R-:W-:Y:S01]  /*03a0*/  IMAD.WIDE.U32 R20, R23, 0x4, R12 ;  /* 0x0000000417147825 */ /* 0x000fe200078e000c */
[----:B------:R-:W-:-:S03]  /*03b0*/  IADD3 R23, PT, PT, R0, 0xa, RZ ;  /* 0x0000000a00177810 */ /* 0x000fc60007ffe0ff */
[--C-:B0-----:R-:W-:Y:S01]  /*03c0*/  IMAD.WIDE.U32 R14, R11, 0x4, R12.reuse ;  /* 0x000000040b0e7825 */ /* 0x101fe200078e000c */
[C---:B------:R-:W-:Y:S01]  /*03d0*/  IADD3 R11, PT, PT, R0.reuse, 0xb, RZ ;  /* 0x0000000b000b7810 */ /* 0x040fe20007ffe0ff */
[----:B------:R0:W4:Y:S04]  /*03e0*/  LDG.E R19, desc[UR4][R20.64] ;  /* 0x0000000414137981 */ /* 0x000128000c1e1900 */
[----:B------:R1:W4:Y:S01]  /*03f0*/  LDG.E R24, desc[UR4][R14.64] ;  /* 0x000000040e187981 */ /* 0x000322000c1e1900 */
[----:B------:R-:W-:Y:S01]  /*0400*/  IMAD.WIDE.U32 R22, R23, 0x4, R12 ;  /* 0x0000000417167825 */ /* 0x000fe200078e000c */
[----:B0-----:R-:W-:-:S03]  /*0410*/  IADD3 R21, PT, PT, R0, 0xc, RZ ;  /* 0x0000000c00157810 */ /* 0x001fc60007ffe0ff */
[--C-:B------:R-:W-:Y:S01]  /*0420*/  IMAD.WIDE.U32 R16, R11, 0x4, R12.reuse ;  /* 0x000000040b107825 */ /* 0x100fe200078e000c */
[----:B------:R0:W4:Y:S01]  /*0430*/  LDG.E R18, desc[UR4][R22.64] ;  /* 0x0000000416127981 */ /* 0x000122000c1e1900 */
[C---:B------:R-:W-:Y:S02]  /*0440*/  IADD3 R20, PT, PT, R0.reuse, 0xd, RZ ;  /* 0x0000000d00147810 */ /* 0x040fe40007ffe0ff */
[----:B-1----:R-:W-:Y:S01]  /*0450*/  IMAD.WIDE.U32 R14, R21, 0x4, R12 ;  /* 0x00000004150e7825 */ /* 0x002fe200078e000c */
[----:B------:R1:W4:Y:S01]  /*0460*/  LDG.E R11, desc[UR4][R16.64] ;  /* 0x00000004100b7981 */ /* 0x000322000c1e1900 */
[----:B------:R-:W-:-:S04]  /*0470*/  IADD3 R21, PT, PT, R0, 0xe, RZ ;  /* 0x0000000e00157810 */ /* 0x000fc80007ffe0ff */
[----:B------:R-:W4:Y:S01]  /*0480*/  LDG.E R14, desc[UR4][R14.64] ;  /* 0x000000040e0e7981 */ /* 0x000f22000c1e1900 */
[----:B0-----:R-:W-:Y:S01]  /*0490*/  IADD3 R23, PT, PT, R0, 0xf, RZ ;  /* 0x0000000f00177810 */ /* 0x001fe20007ffe0ff */
[----:B-1----:R-:W-:-:S04]  /*04a0*/  IMAD.WIDE.U32 R16, R20, 0x4, R12 ;  /* 0x0000000414107825 */ /* 0x002fc800078e000c */
[--C-:B------:R-:W-:Y:S01]  /*04b0*/  IMAD.WIDE.U32 R20, R21, 0x4, R12.reuse ;  /* 0x0000000415147825 */ /* 0x100fe200078e000c */
[----:B------:R0:W4:Y:S01]  /*04c0*/  LDG.E R15, desc[UR4][R16.64] ;  /* 0x00000004100f7981 */ /* 0x000122000c1e1900 */
[----:B------:R-:W-:Y:S02]  /*04d0*/  IADD3 R0, PT, PT, R0, 0x10, RZ ;  /* 0x0000001000007810 */ /* 0x000fe40007ffe0ff */
[--C-:B------:R-:W-:Y:S02]  /*04e0*/  IMAD.WIDE.U32 R22, R23, 0x4, R12.reuse ;  /* 0x0000000417167825 */ /* 0x100fe400078e000c */
[----:B------:R-:W4:Y:S04]  /*04f0*/  LDG.E R20, desc[UR4][R20.64] ;  /* 0x0000000414147981 */ /* 0x000f28000c1e1900 */
[----:B------:R-:W4:Y:S01]  /*0500*/  LDG.E R22, desc[UR4][R22.64] ;  /* 0x0000000416167981 */ /* 0x000f22000c1e1900 */
[----:B0-----:R-:W-:-:S04]  /*0510*/  IMAD.WIDE.U32 R16, R0, 0x4, R12 ;  /* 0x0000000400107825 */ /* 0x001fc800078e000c */
[----:B--2--5:R-:W-:Y:S02]  /*0520*/  FADD R7, R7, R10 ;  /* 0x0000000a07077221 */ /* 0x024fe40000000000 */
[----:B------:R-:W2:Y:S02]  /*0530*/  LDG.E R10, desc[UR4][R16.64] ;  /* 0x00000004100a7981 */ /* 0x000ea4000c1e1900 */
[----:B---3--:R-:W-:-:S04]  /*0540*/  FADD R6, R7, R6 ;  /* 0x0000000607067221 */ /* 0x008fc80000000000 */
[----:B----4-:R-:W-:-:S04]  /*0550*/  FADD R29, R6, R29 ;  /* 0x0000001d061d7221 */ /* 0x010fc80000000000 */
[----:B------:R-:W-:-:S04]  /*0560*/  FADD R28, R29, R28 ;  /* 0x0000001c1d1c7221 */ /* 0x000fc80000000000 */
[----:B------:R-:W-:-:S04]  /*0570*/  FADD R27, R28, R27 ;  /* 0x0000001b1c1b7221 */ /* 0x000fc80000000000 */
[----:B------:R-:W-:-:S04]  /*0580*/  FADD R26, R27, R26 ;  /* 0x0000001a1b1a7221 */ /* 0x000fc80000000000 */
[----:B------:R-:W-:-:S04]  /*0590*/  FADD R25, R26, R25 ;  /* 0x000000191a197221 */ /* 0x000fc80000000000 */
[----:B------:R-:W-:-:S04]  /*05a0*/  FADD R24, R25, R24 ;  /* 0x0000001819187221 */ /* 0x000fc80000000000 */
[----:B------:R-:W-:-:S04]  /*05b0*/  FADD R19, R24, R19 ;  /* 0x0000001318137221 */ /* 0x000fc80000000000 */
[----:B------:R-:W-:Y:S01]  /*05c0*/  FADD R18, R19, R18 ;  /* 0x0000001213127221 */ /* 0x000fe20000000000 */
[----:B------:R-:W-:-:S03]  /*05d0*/  IADD3 R9, PT, PT, R9, 0x10, RZ ;  /* 0x0000001009097810 */ /* 0x000fc60007ffe0ff */
[----:B------:R-:W-:Y:S01]  /*05e0*/  FADD R11, R18, R11 ;  /* 0x0000000b120b7221 */ /* 0x000fe20000000000 */
[----:B------:R-:W-:-:S03]  /*05f0*/  ISETP.NE.AND P0, PT, R9, RZ, PT ;  /* 0x000000ff0900720c */ /* 0x000fc60003f05270 */
[----:B------:R-:W-:-:S04]  /*0600*/  FADD R14, R11, R14 ;  /* 0x0000000e0b0e7221 */ /* 0x000fc80000000000 */
[----:B------:R-:W-:-:S04]  /*0610*/  FADD R15, R14, R15 ;  /* 0x0000000f0e0f7221 */ /* 0x000fc80000000000 */
[----:B------:R-:W-:-:S04]  /*0620*/  FADD R15, R15, R20 ;  /* 0x000000140f0f7221 */ /* 0x000fc80000000000 */
[----:B------:R-:W-:Y:S01]  /*0630*/  FADD R15, R15, R22 ;  /* 0x000000160f0f7221 */ /* 0x000fe20000000000 */
[----:B------:R-:W-:-:S03]  /*0640*/  IADD3 R8, PT, PT, R8, 0x10, RZ ;  /* 0x0000001008087810 */ /* 0x000fc60007ffe0ff */
[----:B--2---:R-:W-:Y:S01]  /*0650*/  FADD R10, R15, R10 ;  /* 0x0000000a0f0a7221 */ /* 0x004fe20000000000 */
[----:B------:R-:W-:Y:S06]  /*0660*/  @P0 BRA `(.L_x_5) ;  /* 0xfffffff800f00947 */ /* 0x000fec000383ffff */
[----:B------:R-:W-:Y:S05]  /*0670*/  BSYNC.RECONVERGENT B2 ;  /* 0x0000000000027941 */ /* 0x000fea0003800200 */
.L_x_4:
[----:B------:R-:W-:-:S07]  /*0680*/  IADD3 R0, PT, PT, R8, -0x7, RZ ;  /* 0xfffffff908007810 */ /* 0x000fce0007ffe0ff */
.L_x_3:
[----:B------:R-:W-:Y:S05]  /*0690*/  BSYNC.RECONVERGENT B1 ;  /* 0x0000000000017941 */ /* 0x000fea0003800200 */
.L_x_2:
[----:B------:R-:W-:-:S13]  /*06a0*/  ISETP.NE.AND P0, PT, R5, RZ, PT ;  /* 0x000000ff0500720c */ /* 0x000fda0003f05270 */
[----:B------:R-:W-:Y:S05]  /*06b0*/  @!P0 BRA `(.L_x_1) ;  /* 0x0000000400248947 */ /* 0x000fea0003800000 */
[----:B------:R-:W-:Y:S01]  /*06c0*/  ISETP.GE.U32.AND P0, PT, R5, 0x8, PT ;  /* 0x000000080500780c */ /* 0x000fe20003f06070 */
[----:B------:R-:W-:Y:S01]  /*06d0*/  BSSY.RECONVERGENT B1, `(.L_x_6) ;  /* 0x0000025000017945 */ /* 0x000fe20003800200 */
[----:B------:R-:W-:-:S04]  /*06e0*/  LOP3.LUT R21, R4, 0x7, RZ, 0xc0, !PT ;  /* 0x0000000704157812 */ /* 0x000fc800078ec0ff */
[----:B------:R-:W-:-:S07]  /*06f0*/  ISETP.NE.AND P1, PT, R21, RZ, PT ;  /* 0x000000ff1500720c */ /* 0x000fce0003f25270 */
[----:B------:R-:W-:Y:S06]  /*0700*/  @!P0 BRA `(.L_x_7) ;  /* 0x0000000000848947 */ /* 0x000fec0003800000 */
[----:B------:R-:W-:-:S04]  /*0710*/  IADD3 R11, PT, PT, R3, R0, RZ ;  /* 0x00000000030b7210 */ /* 0x000fc80007ffe0ff */
[C---:B------:R-:W-:Y:S01]  /*0720*/  IADD3 R19, PT, PT, R11.reuse, 0x1, RZ ;  /* 0x000000010b137810 */ /* 0x040fe20007ffe0ff */
[C---:B------:R-:W-:Y:S01]  /*0730*/  IMAD.WIDE.U32 R8, R11.reuse, 0x4, R12 ;  /* 0x000000040b087825 */ /* 0x040fe200078e000c */
[----:B------:R-:W-:-:S03]  /*0740*/  IADD3 R15, PT, PT, R11, 0x2, RZ ;  /* 0x000000020b0f7810 */ /* 0x000fc60007ffe0ff */
[--C-:B------:R-:W-:Y:S01]  /*0750*/  IMAD.WIDE.U32 R18, R19, 0x4, R12.reuse ;  /* 0x0000000413127825 */ /* 0x100fe200078e000c */
[----:B------:R0:W2:Y:S01]  /*0760*/  LDG.E R5, desc[UR4][R8.64] ;  /* 0x0000000408057981 */ /* 0x0000a2000c1e1900 */
[----:B------:R-:W-:Y:S02]  /*0770*/  IADD3 R17, PT, PT, R11, 0x3, RZ ;  /* 0x000000030b117810 */ /* 0x000fe40007ffe0ff */
[--C-:B------:R-:W-:Y:S01]  /*0780*/  IMAD.WIDE.U32 R14, R15, 0x4, R12.reuse ;  /* 0x000000040f0e7825 */ /* 0x100fe200078e000c */
[----:B------:R1:W3:Y:S01]  /*0790*/  LDG.E R20, desc[UR4][R18.64] ;  /* 0x0000000412147981 */ /* 0x0002e2000c1e1900 */
[----:B------:R-:W-:Y:S02]  /*07a0*/  IADD3 R7, PT, PT, R11, 0x4, RZ ;  /* 0x000000040b077810 */ /* 0x000fe40007ffe0ff */
[--C-:B------:R-:W-:Y:S01]  /*07b0*/  IMAD.WIDE.U32 R16, R17, 0x4, R12.reuse ;  /* 0x0000000411107825 */ /* 0x100fe200078e000c */
[----:B------:R-:W-:Y:S01]  /*07c0*/  IADD3 R23, PT, PT, R11, 0x5, RZ ;  /* 0x000000050b177810 */ /* 0x000fe20007ffe0ff */
[----:B------:R-:W4:Y:S02]  /*07d0*/  LDG.E R14, desc[UR4][R14.64] ;  /* 0x000000040e0e7981 */ /* 0x000f24000c1e1900 */
[--C-:B------:R-:W-:Y:S01]  /*07e0*/  IMAD.WIDE.U32 R6, R7, 0x4, R12.reuse ;  /* 0x0000000407067825 */ /* 0x100fe200078e000c */
[----:B------:R-:W-:Y:S01]  /*07f0*/  IADD3 R25, PT, PT, R11, 0x6, RZ ;  /* 0x000000060b197810 */ /* 0x000fe20007ffe0ff */
[----:B------:R-:W4:Y:S02]  /*0800*/  LDG.E R16, desc[UR4][R16.64] ;  /* 0x0000000410107981 */ /* 0x000f24000c1e1900 */
[--C-:B0-----:R-:W-:Y:S01]  /*0810*/  IMAD.WIDE.U32 R8, R23, 0x4, R12.reuse ;  /* 0x0000000417087825 */ /* 0x101fe200078e000c */
[----:B------:R-:W-:Y:S01]  /*0820*/  IADD3 R23, PT, PT, R11, 0x7, RZ ;  /* 0x000000070b177810 */ /* 0x000fe20007ffe0ff */
[----:B------:R-:W4:Y:S02]  /*0830*/  LDG.E R6, desc[UR4][R6.64] ;  /* 0x0000000406067981 */ /* 0x000f24000c1e1900 */
[----:B-1----:R-:W-:-:S02]  /*0840*/  IMAD.WIDE.U32 R18, R25, 0x4, R12 ;  /* 0x0000000419127825 */ /* 0x002fc400078e000c */
[----:B------:R-:W4:Y:S02]  /*0850*/  LDG.E R8, desc[UR4][R8.64] ;  /* 0x0000000408087981 */ /* 0x000f24000c1e1900 */
[----:B------:R-:W-:Y:S02]  /*0860*/  IMAD.WIDE.U32 R22, R23, 0x4, R12 ;  /* 0x0000000417167825 */ /* 0x000fe400078e000c */
[----:B------:R-:W4:Y:S04]  /*0870*/  LDG.E R18, desc[UR4][R18.64] ;  /* 0x0000000412127981 */ /* 0x000f28000c1e1900 */
[----:B------:R-:W4:Y:S01]  /*0880*/  LDG.E R22, desc[UR4][R22.64] ;  /* 0x0000000416167981 */ /* 0x000f22000c1e1900 */
[----:B------:R-:W-:Y:S01]  /*0890*/  IADD3 R0, PT, PT, R0, 0x8, RZ ;  /* 0x0000000800007810 */ /* 0x000fe20007ffe0ff */
[----:B--2--5:R-:W-:-:S04]  /*08a0*/  FADD R5, R10, R5 ;  /* 0x000000050a057221 */ /* 0x024fc80000000000 */
[----:B---3--:R-:W-:-:S04]  /*08b0*/  FADD R5, R5, R20 ;  /* 0x0000001405057221 */ /* 0x008fc80000000000 */
[----:B----4-:R-:W-:-:S04]  /*08c0*/  FADD R5, R5, R14 ;  /* 0x0000000e05057221 */ /* 0x010fc80000000000 */
[----:B------:R-:W-:-:S04]  /*08d0*/  FADD R5, R5, R16 ;  /* 0x0000001005057221 */ /* 0x000fc80000000000 */
[----:B------:R-:W-:-:S04]  /*08e0*/  FADD R5, R5, R6 ;  /* 0x0000000605057221 */ /* 0x000fc80000000000 */
[----:B------:R-:W-:-:S04]  /*08f0*/  FADD R5, R5, R8 ;  /* 0x0000000805057221 */ /* 0x000fc80000000000 */
[----:B------:R-:W-:-:S04]  /*0900*/  FADD R5, R5, R18 ;  /* 0x0000001205057221 */ /* 0x000fc80000000000 */
[----:B------:R-:W-:-:S07]  /*0910*/  FADD R10, R5, R22 ;  /* 0x00000016050a7221 */ /* 0x000fce0000000000 */
.L_x_7:
[----:B------:R-:W-:Y:S05]  /*0920*/  BSYNC.RECONVERGENT B1 ;  /* 0x0000000000017941 */ /* 0x000fea0003800200 */
.L_x_6:
        /* <DEDUP_REMOVED lines=11> */
[----:B------:R-:W-:Y:S01]  /*09e0*/  IADD3 R17, PT, PT, R9, 0x3, RZ ;  /* 0x0000000309117810 */ /* 0x000fe20007ffe0ff */
[----:B------:R-:W2:Y:S02]  /*09f0*/  LDG.E R5, desc[UR4][R4.64] ;  /* 0x0000000404057981 */ /* 0x000ea4000c1e1900 */
[--C-:B------:R-:W-:Y:S02]  /*0a00*/  IMAD.WIDE.U32 R8, R15, 0x4, R12.reuse ;  /* 0x000000040f087825 */ /* 0x100fe400078e000c */
[----:B------:R-:W3:Y:S02]  /*0a10*/  LDG.E R7, desc[UR4][R6.64] ;  /* 0x0000000406077981 */ /* 0x000ee4000c1e1900 */
[----:B------:R-:W-:Y:S02]  /*0a20*/  IMAD.WIDE.U32 R14, R17, 0x4, R12 ;  /* 0x00000004110e7825 */ /* 0x000fe400078e000c */
[----:B------:R-:W4:Y:S04]  /*0a30*/  LDG.E R9, desc[UR4][R8.64] ;  /* 0x0000000408097981 */ /* 0x000f28000c1e1900 */
[----:B------:R-:W4:Y:S01]  /*0a40*/  LDG.E R15, desc[UR4][R14.64] ;  /* 0x000000040e0f7981 */ /* 0x000f22000c1e1900 */
[----:B------:R-:W-:Y:S01]  /*0a50*/  IADD3 R0, PT, PT, R0, 0x4, RZ ;  /* 0x0000000400007810 */ /* 0x000fe20007ffe0ff */
[----:B--2--5:R-:W-:-:S04]  /*0a60*/  FADD R10, R10, R5 ;  /* 0x000000050a0a7221 */ /* 0x024fc80000000000 */
[----:B---3--:R-:W-:-:S04]  /*0a70*/  FADD R10, R10, R7 ;  /* 0x000000070a0a7221 */ /* 0x008fc80000000000 */
[----:B----4-:R-:W-:-:S04]  /*0a80*/  FADD R10, R10, R9 ;  /* 0x000000090a0a7221 */ /* 0x010fc80000000000 */
[----:B------:R-:W-:-:S07]  /*0a90*/  FADD R10, R10, R15 ;  /* 0x0000000f0a0a7221 */ /* 0x000fce0000000000 */
.L_x_9:
[----:B------:R-:W-:Y:S05]  /*0aa0*/  BSYNC.RECONVERGENT B1 ;  /* 0x0000000000017941 */ /* 0x000fea0003800200 */
.L_x_8:
[----:B------:R-:W-:Y:S05]  /*0ab0*/  @!P1 BRA `(.L_x_1) ;  /* 0x0000000000249947 */ /* 0x000fea0003800000 */
[----:B------:R-:W-:Y:S02]  /*0ac0*/  IADD3 R3, PT, PT, R3, R0, RZ ;  /* 0x0000000003037210 */ /* 0x000fe40007ffe0ff */
[----:B------:R-:W-:-:S07]  /*0ad0*/  IADD3 R11, PT, PT, -R11, RZ, RZ ;  /* 0x000000ff0b0b7210 */ /* 0x000fce0007ffe1ff */
.L_x_10:
[----:B------:R-:W-:-:S06]  /*0ae0*/  IMAD.WIDE.U32 R4, R3, 0x4, R12 ;  /* 0x0000000403047825 */ /* 0x000fcc00078e000c */
[----:B------:R-:W2:Y:S01]  /*0af0*/  LDG.E R5, desc[UR4][R4.64] ;  /* 0x0000000404057981 */ /* 0x000ea2000c1e1900 */
[----:B------:R-:W-:Y:S02]  /*0b00*/  IADD3 R11, PT, PT, R11, 0x1, RZ ;  /* 0x000000010b0b7810 */ /* 0x000fe40007ffe0ff */
[----:B------:R-:W-:Y:S02]  /*0b10*/  IADD3 R3, PT, PT, R3, 0x1, RZ ;  /* 0x0000000103037810 */ /* 0x000fe40007ffe0ff */
[----:B------:R-:W-:Y:S01]  /*0b20*/  ISETP.NE.AND P0, PT, R11, RZ, PT ;  /* 0x000000ff0b00720c */ /* 0x000fe20003f05270 */
[----:B--2--5:R-:W-:-:S12]  /*0b30*/  FADD R10, R5, R10 ;  /* 0x0000000a050a7221 */ /* 0x024fd80000000000 */
[----:B------:R-:W-:Y:S05]  /*0b40*/  @P0 BRA `(.L_x_10) ;  /* 0xfffffffc00e40947 */ /* 0x000fea000383ffff */
.L_x_1:
[----:B------:R-:W-:Y:S05]  /*0b50*/  BSYNC.RECONVERGENT B0 ;  /* 0x0000000000007941 */ /* 0x000fea0003800200 */
.L_x_0:
[----:B------:R-:W0:Y:S02]  /*0b60*/  LDC.64 R4, c[0x0][0x390] ;  /* 0x0000e400ff047b82 */ /* 0x000e240000000a00 */
[----:B0-----:R-:W-:-:S05]  /*0b70*/  IMAD.WIDE.U32 R2, R2, 0x4, R4 ;  /* 0x0000000402027825 */ /* 0x001fca00078e0004 */
[----:B-----5:R-:W-:Y:S01]  /*0b80*/  STG.E desc[UR4][R2.64], R10 ;  /* 0x0000000a02007986 */ /* 0x020fe2000c101904 */
[----:B------:R-:W-:Y:S05]  /*0b90*/  EXIT ;  /* 0x000000000000794d */ /* 0x000fea0003800000 */
.L_x_11:
[----:B------:R-:W-:-:S00]  /*0ba0*/  BRA `(.L_x_11) ;  /* 0xfffffffc00fc7947 */ /* 0x000fc0000383ffff */
[----:B------:R-:W-:-:S00]  /*0bb0*/  NOP ;  /* 0x0000000000007918 */ /* 0x000fc00000000000 */
        /* <DEDUP_REMOVED lines=12> */
.L_x_12:


//--------------------- .nv.shared.reserved.0     --------------------------
	.section	.nv.shared.reserved.0,"aw",@nobits
	.weak		__nv_reservedSMEM_offset_0_alias
	.size		__nv_reservedSMEM_offset_0_alias, 0, 64
	.other		__nv_reservedSMEM_offset_0_alias,@"STO_CUDA_RESERVED_SHARED STV_DEFAULT"
__nv_reservedSMEM_offset_0_alias:
	.zero		0
	.zero		64


//--------------------- .nv.constant0._Z12bitEstimatesPfS_S_jj --------------------------
	.section	.nv.constant0._Z12bitEstimatesPfS_S_jj,"a",@progbits
	.sectionflags	@""
	.align	4
.nv.constant0._Z12bitEstimatesPfS_S_jj:
	.zero		928


//--------------------- SYMBOLS --------------------------

	.type		.nv.reservedSmem.offset0,@object
	.size		.nv.reservedSmem.offset0,0x4
